//
// Generated by NVIDIA NVVM Compiler
//
// Compiler Build ID: CL-36424714
// Cuda compilation tools, release 13.0, V13.0.88
// Based on NVVM 20.0.0
//

.version 9.0
.target sm_100
.address_size 64

	// .globl	_Z13sumarVectoresPiS_S_

.visible .entry _Z13sumarVectoresPiS_S_(
	.param .u64 .ptr .align 1 _Z13sumarVectoresPiS_S__param_0,
	.param .u64 .ptr .align 1 _Z13sumarVectoresPiS_S__param_1,
	.param .u64 .ptr .align 1 _Z13sumarVectoresPiS_S__param_2
)
{
	.reg .b32 	%r<5>;
	.reg .b64 	%rd<11>;

	ld.param.u64 	%rd1, [_Z13sumarVectoresPiS_S__param_0];
	ld.param.u64 	%rd2, [_Z13sumarVectoresPiS_S__param_1];
	ld.param.u64 	%rd3, [_Z13sumarVectoresPiS_S__param_2];
	cvta.to.global.u64 	%rd4, %rd3;
	cvta.to.global.u64 	%rd5, %rd2;
	cvta.to.global.u64 	%rd6, %rd1;
	mov.u32 	%r1, %tid.x;
	mul.wide.u32 	%rd7, %r1, 4;
	add.s64 	%rd8, %rd6, %rd7;
	ld.global.u32 	%r2, [%rd8];
	add.s64 	%rd9, %rd5, %rd7;
	ld.global.u32 	%r3, [%rd9];
	add.s32 	%r4, %r3, %r2;
	add.s64 	%rd10, %rd4, %rd7;
	st.global.u32 	[%rd10], %r4;
	ret;

}


// ===== COMPILED SASS (sm_100) =====

	.target	sm_100

	.elftype	@"ET_EXEC"


//--------------------- .note.nv.tkinfo           --------------------------
	.section	.note.nv.tkinfo,"",@"SHT_NOTE"
	.sectionflags	@"SHF_NOTE_NV_TKINFO"
	.tkinfo
        /*0018*/ 	.word	0x00000002
        /*0030*/ 	.string	""
        /*0030*/ 	.string	"ptxas"
        /*0030*/ 	.string	"Cuda compilation tools, release 13.0, V13.0.88"
        /*0030*/ 	.string	"Build cuda_13.0.r13.0/compiler.36424714_0"
        /*0030*/ 	.string	"-arch sm_100 -m 64 "



//--------------------- .note.nv.cuinfo           --------------------------
	.section	.note.nv.cuinfo,"",@"SHT_NOTE"
	.sectionflags	@"SHF_NOTE_NV_CUINFO"
        /*0018*/ 	.short	0x0002
        /*001a*/ 	.short	0x0064
        /*001c*/ 	.short	0x0082
	.zero		2


//--------------------- .nv.info                  --------------------------
	.section	.nv.info,"",@"SHT_CUDA_INFO"
	.align	4


	//----- nvinfo : EIATTR_REGCOUNT
	.align		4
        /*0000*/ 	.byte	0x04, 0x2f
        /*0002*/ 	.short	(.L_1 - .L_0)
	.align		4
.L_0:
        /*0004*/ 	.word	index@(_Z13sumarVectoresPiS_S_)
        /*0008*/ 	.word	0x0000000c


	//----- nvinfo : EIATTR_FRAME_SIZE
	.align		4
.L_1:
        /*000c*/ 	.byte	0x04, 0x11
        /*000e*/ 	.short	(.L_3 - .L_2)
	.align		4
.L_2:
        /*0010*/ 	.word	index@(_Z13sumarVectoresPiS_S_)
        /*0014*/ 	.word	0x00000000


	//----- nvinfo : EIATTR_MIN_STACK_SIZE
	.align		4
.L_3:
        /*0018*/ 	.byte	0x04, 0x12
        /*001a*/ 	.short	(.L_5 - .L_4)
	.align		4
.L_4:
        /*001c*/ 	.word	index@(_Z13sumarVectoresPiS_S_)
        /*0020*/ 	.word	0x00000000
.L_5:


//--------------------- .nv.compat                --------------------------
	.section	.nv.compat,"",@"SHT_CUDA_COMPAT_INFO"
	.align	4
        /*0000*/ 	.byte	0x02, 0x09, 0x00, 0x00, 0x02, 0x02, 0x01, 0x00, 0x02, 0x05, 0x05, 0x00, 0x03, 0x07, 0x01, 0x01
        /*0010*/ 	.byte	0x02, 0x03, 0x00, 0x00, 0x02, 0x06, 0x01, 0x00, 0x04, 0x0b, 0x08, 0x00, 0x09, 0x00, 0x00, 0x00
        /*0020*/ 	.byte	0x00, 0x00, 0x00, 0x00


//--------------------- .nv.info._Z13sumarVectoresPiS_S_ --------------------------
	.section	.nv.info._Z13sumarVectoresPiS_S_,"",@"SHT_CUDA_INFO"
	.sectionflags	@""
	.align	4


	//----- nvinfo : EIATTR_CUDA_API_VERSION
	.align		4
        /*0000*/ 	.byte	0x04, 0x37
        /*0002*/ 	.short	(.L_7 - .L_6)
.L_6:
        /*0004*/ 	.word	0x00000082


	//----- nvinfo : EIATTR_KPARAM_INFO
	.align		4
.L_7:
        /*0008*/ 	.byte	0x04, 0x17
        /*000a*/ 	.short	(.L_9 - .L_8)
.L_8:
        /*000c*/ 	.word	0x00000000
        /*0010*/ 	.short	0x0002
        /*0012*/ 	.short	0x0010
        /*0014*/ 	.byte	0x00, 0xf5, 0x21, 0x00


	//----- nvinfo : EIATTR_KPARAM_INFO
	.align		4
.L_9:
        /*0018*/ 	.byte	0x04, 0x17
        /*001a*/ 	.short	(.L_11 - .L_10)
.L_10:
        /*001c*/ 	.word	0x00000000
        /*0020*/ 	.short	0x0001
        /*0022*/ 	.short	0x0008
        /*0024*/ 	.byte	0x00, 0xf5, 0x21, 0x00


	//----- nvinfo : EIATTR_KPARAM_INFO
	.align		4
.L_11:
        /*0028*/ 	.byte	0x04, 0x17
        /*002a*/ 	.short	(.L_13 - .L_12)
.L_12:
        /*002c*/ 	.word	0x00000000
        /*0030*/ 	.short	0x0000
        /*0032*/ 	.short	0x0000
        /*0034*/ 	.byte	0x00, 0xf5, 0x21, 0x00


	//----- nvinfo : EIATTR_SPARSE_MMA_MASK
	.align		4
.L_13:
        /*0038*/ 	.byte	0x03, 0x50
        /*003a*/ 	.short	0x0000


	//----- nvinfo : EIATTR_MAXREG_COUNT
	.align		4
        /*003c*/ 	.byte	0x03, 0x1b
        /*003e*/ 	.short	0x00ff


	//----- nvinfo : EIATTR_MERCURY_ISA_VERSION
	.align		4
        /*0040*/ 	.byte	0x03, 0x5f
        /*0042*/ 	.short	0x0101


	//----- nvinfo : EIATTR_VRC_CTA_INIT_COUNT
	.align		4
        /*0044*/ 	.byte	0x02, 0x4a
	.zero		1
	.zero		1


	//----- nvinfo : EIATTR_EXIT_INSTR_OFFSETS
	.align		4
        /*0048*/ 	.byte	0x04, 0x1c
        /*004a*/ 	.short	(.L_15 - .L_14)


	//   ....[0]....
.L_14:
        /*004c*/ 	.word	0x000000d0


	//----- nvinfo : EIATTR_CBANK_PARAM_SIZE
	.align		4
.L_15:
        /*0050*/ 	.byte	0x03, 0x19
        /*0052*/ 	.short	0x0018


	//----- nvinfo : EIATTR_PARAM_CBANK
	.align		4
        /*0054*/ 	.byte	0x04, 0x0a
        /*0056*/ 	.short	(.L_17 - .L_16)
	.align		4
.L_16:
        /*0058*/ 	.word	index@(.nv.constant0._Z13sumarVectoresPiS_S_)
        /*005c*/ 	.short	0x0380
        /*005e*/ 	.short	0x0018


	//----- nvinfo : EIATTR_SW_WAR
	.align		4
.L_17:
        /*0060*/ 	.byte	0x04, 0x36
        /*0062*/ 	.short	(.L_19 - .L_18)
.L_18:
        /*0064*/ 	.word	0x00000008
.L_19:


//--------------------- .nv.callgraph             --------------------------
	.section	.nv.callgraph,"",@"SHT_CUDA_CALLGRAPH"
	.align	4
	.sectionentsize	8
	.align		4
        /*0000*/ 	.word	0x00000000
	.align		4
        /*0004*/ 	.word	0xffffffff
	.align		4
        /*0008*/ 	.word	0x00000000
	.align		4
        /*000c*/ 	.word	0xfffffffe
	.align		4
        /*0010*/ 	.word	0x00000000
	.align		4
        /*0014*/ 	.word	0xfffffffd
	.align		4
        /*0018*/ 	.word	0x00000000
	.align		4
        /*001c*/ 	.word	0xfffffffc


//--------------------- .text._Z13sumarVectoresPiS_S_ --------------------------
	.section	.text._Z13sumarVectoresPiS_S_,"ax",@progbits
	.align	128
        .global         _Z13sumarVectoresPiS_S_
        .type           _Z13sumarVectoresPiS_S_,@function
        .size           _Z13sumarVectoresPiS_S_,(.L_x_1 - _Z13sumarVectoresPiS_S_)
        .other          _Z13sumarVectoresPiS_S_,@"STO_CUDA_ENTRY STV_DEFAULT"
_Z13sumarVectoresPiS_S_:
.text._Z13sumarVectoresPiS_S_:
[----:B------:R-:W-:Y:S01]  /*0000*/  LDC R1, c[0x0][0x37c] ;  /* 0x0000df00ff017b82 */ /* 0x000fe20000000800 */
[----:B------:R-:W0:Y:S07]  /*0010*/  S2R R9, SR_TID.X ;  /* 0x0000000000097919 */ /* 0x000e2e0000002100 */
[----:B------:R-:W0:Y:S01]  /*0020*/  LDC.64 R2, c[0x0][0x380] ;  /* 0x0000e000ff027b82 */ /* 0x000e220000000a00 */
[----:B------:R-:W1:Y:S07]  /*0030*/  LDCU.64 UR4, c[0x0][0x358] ;  /* 0x00006b00ff0477ac */ /* 0x000e6e0008000a00 */
[----:B------:R-:W2:Y:S08]  /*0040*/  LDC.64 R4, c[0x0][0x388] ;  /* 0x0000e200ff047b82 */ /* 0x000eb00000000a00 */
[----:B------:R-:W3:Y:S01]  /*0050*/  LDC.64 R6, c[0x0][0x390] ;  /* 0x0000e400ff067b82 */ /* 0x000ee20000000a00 */
[----:B0-----:R-:W-:-:S04]  /*0060*/  IMAD.WIDE.U32 R2, R9, 0x4, R2 ;  /* 0x0000000409027825 */ /* 0x001fc800078e0002 */
[C---:B--2---:R-:W-:Y:S02]  /*0070*/  IMAD.WIDE.U32 R4, R9.reuse, 0x4, R4 ;  /* 0x0000000409047825 */ /* 0x044fe400078e0004 */
[----:B-1----:R-:W2:Y:S04]  /*0080*/  LDG.E R2, desc[UR4][R2.64] ;  /* 0x0000000402027981 */ /* 0x002ea8000c1e1900 */
[----:B------:R-:W2:Y:S01]  /*0090*/  LDG.E R5, desc[UR4][R4.64] ;  /* 0x0000000404057981 */ /* 0x000ea2000c1e1900 */
[----:B---3--:R-:W-:Y:S01]  /*00a0*/  IMAD.WIDE.U32 R6, R9, 0x4, R6 ;  /* 0x0000000409067825 */ /* 0x008fe200078e0006 */
[----:B--2---:R-:W-:-:S05]  /*00b0*/  IADD3 R9, PT, PT, R2, R5, RZ ;  /* 0x0000000502097210 */ /* 0x004fca0007ffe0ff */
[----:B------:R-:W-:Y:S01]  /*00c0*/  STG.E desc[UR4][R6.64], R9 ;  /* 0x0000000906007986 */ /* 0x000fe2000c101904 */
[----:B------:R-:W-:Y:S05]  /*00d0*/  EXIT ;  /* 0x000000000000794d */ /* 0x000fea0003800000 */
.L_x_0:
[----:B------:R-:W-:-:S00]  /*00e0*/  BRA `(.L_x_0) ;  /* 0xfffffffc00fc7947 */ /* 0x000fc0000383ffff */
[----:B------:R-:W-:-:S00]  /*00f0*/  NOP ;  /* 0x0000000000007918 */ /* 0x000fc00000000000 */
        /* <DEDUP_REMOVED lines=8> */
.L_x_1:


//--------------------- .nv.shared.reserved.0     --------------------------
	.section	.nv.shared.reserved.0,"aw",@nobits
	.weak		__nv_reservedSMEM_offset_0_alias
	.size		__nv_reservedSMEM_offset_0_alias, 0, 64
	.other		__nv_reservedSMEM_offset_0_alias,@"STO_CUDA_RESERVED_SHARED STV_DEFAULT"
__nv_reservedSMEM_offset_0_alias:
	.zero		0
	.zero		64


//--------------------- .nv.constant0._Z13sumarVectoresPiS_S_ --------------------------
	.section	.nv.constant0._Z13sumarVectoresPiS_S_,"a",@progbits
	.sectionflags	@""
	.align	4
.nv.constant0._Z13sumarVectoresPiS_S_:
	.zero		920


//--------------------- SYMBOLS --------------------------

	.type		.nv.reservedSmem.offset0,@object
	.size		.nv.reservedSmem.offset0,0x4
